//
// Generated by NVIDIA NVVM Compiler
//
// Compiler Build ID: CL-36424714
// Cuda compilation tools, release 13.0, V13.0.88
// Based on NVVM 20.0.0
//

.version 9.0
.target sm_100
.address_size 64

	// .globl	_Z6conv2dPfS_S_

.visible .entry _Z6conv2dPfS_S_(
	.param .u64 .ptr .align 1 _Z6conv2dPfS_S__param_0,
	.param .u64 .ptr .align 1 _Z6conv2dPfS_S__param_1,
	.param .u64 .ptr .align 1 _Z6conv2dPfS_S__param_2
)
{
	.reg .pred 	%p<11>;
	.reg .b32 	%r<42>;
	.reg .b32 	%f<104>;
	.reg .b64 	%rd<30>;

	ld.param.u64 	%rd12, [_Z6conv2dPfS_S__param_0];
	ld.param.u64 	%rd13, [_Z6conv2dPfS_S__param_1];
	ld.param.u64 	%rd14, [_Z6conv2dPfS_S__param_2];
	cvta.to.global.u64 	%rd1, %rd13;
	cvta.to.global.u64 	%rd2, %rd12;
	cvta.to.global.u64 	%rd3, %rd14;
	mov.u32 	%r1, %tid.x;
	shl.b32 	%r2, %r1, 8;
	add.s64 	%rd4, %rd2, 32;
	mul.wide.u32 	%rd15, %r1, 1024;
	add.s64 	%rd16, %rd15, %rd1;
	add.s64 	%rd5, %rd16, 32;
	mov.b32 	%r36, 0;
$L__BB0_1:
	shl.b32 	%r4, %r36, 12;
	mov.b32 	%r37, 0;
$L__BB0_2:
	mul.lo.s32 	%r6, %r37, 3;
	mad.lo.s32 	%r25, %r36, 576, %r1;
	mad.lo.s32 	%r7, %r37, 192, %r25;
	mov.b32 	%r38, 0;
$L__BB0_3:
	setp.gt.u32 	%p2, %r1, 63;
	@%p2 bra 	$L__BB0_11;
	mul.lo.s32 	%r9, %r38, 192;
	mov.f32 	%f102, 0f00000000;
	mov.b32 	%r39, 0;
	mov.pred 	%p10, -1;
$L__BB0_5:
	mov.pred 	%p1, %p10;
	add.s32 	%r28, %r39, %r6;
	shl.b32 	%r29, %r28, 9;
	add.s32 	%r30, %r29, %r4;
	shl.b32 	%r11, %r39, 7;
	add.s32 	%r12, %r30, %r9;
	mul.wide.u32 	%rd17, %r12, 4;
	add.s64 	%rd29, %rd4, %rd17;
	mul.wide.u32 	%rd18, %r39, 512;
	add.s64 	%rd28, %rd5, %rd18;
	mov.b32 	%r40, 0;
$L__BB0_6:
	ld.global.f32 	%f7, [%rd29+-32];
	ld.global.f32 	%f8, [%rd28+-32];
	fma.rn.f32 	%f9, %f7, %f8, %f102;
	ld.global.f32 	%f10, [%rd29+-28];
	ld.global.f32 	%f11, [%rd28+-28];
	fma.rn.f32 	%f12, %f10, %f11, %f9;
	ld.global.f32 	%f13, [%rd29+-24];
	ld.global.f32 	%f14, [%rd28+-24];
	fma.rn.f32 	%f15, %f13, %f14, %f12;
	ld.global.f32 	%f16, [%rd29+-20];
	ld.global.f32 	%f17, [%rd28+-20];
	fma.rn.f32 	%f18, %f16, %f17, %f15;
	ld.global.f32 	%f19, [%rd29+-16];
	ld.global.f32 	%f20, [%rd28+-16];
	fma.rn.f32 	%f21, %f19, %f20, %f18;
	ld.global.f32 	%f22, [%rd29+-12];
	ld.global.f32 	%f23, [%rd28+-12];
	fma.rn.f32 	%f24, %f22, %f23, %f21;
	ld.global.f32 	%f25, [%rd29+-8];
	ld.global.f32 	%f26, [%rd28+-8];
	fma.rn.f32 	%f27, %f25, %f26, %f24;
	ld.global.f32 	%f28, [%rd29+-4];
	ld.global.f32 	%f29, [%rd28+-4];
	fma.rn.f32 	%f30, %f28, %f29, %f27;
	ld.global.f32 	%f31, [%rd29];
	ld.global.f32 	%f32, [%rd28];
	fma.rn.f32 	%f33, %f31, %f32, %f30;
	ld.global.f32 	%f34, [%rd29+4];
	ld.global.f32 	%f35, [%rd28+4];
	fma.rn.f32 	%f36, %f34, %f35, %f33;
	ld.global.f32 	%f37, [%rd29+8];
	ld.global.f32 	%f38, [%rd28+8];
	fma.rn.f32 	%f39, %f37, %f38, %f36;
	ld.global.f32 	%f40, [%rd29+12];
	ld.global.f32 	%f41, [%rd28+12];
	fma.rn.f32 	%f42, %f40, %f41, %f39;
	ld.global.f32 	%f43, [%rd29+16];
	ld.global.f32 	%f44, [%rd28+16];
	fma.rn.f32 	%f45, %f43, %f44, %f42;
	ld.global.f32 	%f46, [%rd29+20];
	ld.global.f32 	%f47, [%rd28+20];
	fma.rn.f32 	%f48, %f46, %f47, %f45;
	ld.global.f32 	%f49, [%rd29+24];
	ld.global.f32 	%f50, [%rd28+24];
	fma.rn.f32 	%f51, %f49, %f50, %f48;
	ld.global.f32 	%f52, [%rd29+28];
	ld.global.f32 	%f53, [%rd28+28];
	fma.rn.f32 	%f102, %f52, %f53, %f51;
	add.s32 	%r40, %r40, 16;
	add.s64 	%rd29, %rd29, 64;
	add.s64 	%rd28, %rd28, 64;
	setp.ne.s32 	%p4, %r40, 64;
	@%p4 bra 	$L__BB0_6;
	add.s32 	%r15, %r12, 64;
	add.s32 	%r16, %r11, %r2;
	mov.b32 	%r41, 0;
$L__BB0_8:
	add.s32 	%r32, %r15, %r41;
	mul.wide.u32 	%rd19, %r32, 4;
	add.s64 	%rd20, %rd2, %rd19;
	ld.global.f32 	%f54, [%rd20];
	cvt.u64.u32 	%rd21, %r41;
	cvt.u64.u32 	%rd22, %r16;
	add.s64 	%rd23, %rd22, %rd21;
	shl.b64 	%rd24, %rd23, 2;
	add.s64 	%rd25, %rd1, %rd24;
	ld.global.f32 	%f55, [%rd25+256];
	fma.rn.f32 	%f56, %f54, %f55, %f102;
	ld.global.f32 	%f57, [%rd20+4];
	ld.global.f32 	%f58, [%rd25+260];
	fma.rn.f32 	%f59, %f57, %f58, %f56;
	ld.global.f32 	%f60, [%rd20+8];
	ld.global.f32 	%f61, [%rd25+264];
	fma.rn.f32 	%f62, %f60, %f61, %f59;
	ld.global.f32 	%f63, [%rd20+12];
	ld.global.f32 	%f64, [%rd25+268];
	fma.rn.f32 	%f65, %f63, %f64, %f62;
	ld.global.f32 	%f66, [%rd20+16];
	ld.global.f32 	%f67, [%rd25+272];
	fma.rn.f32 	%f68, %f66, %f67, %f65;
	ld.global.f32 	%f69, [%rd20+20];
	ld.global.f32 	%f70, [%rd25+276];
	fma.rn.f32 	%f71, %f69, %f70, %f68;
	ld.global.f32 	%f72, [%rd20+24];
	ld.global.f32 	%f73, [%rd25+280];
	fma.rn.f32 	%f74, %f72, %f73, %f71;
	ld.global.f32 	%f75, [%rd20+28];
	ld.global.f32 	%f76, [%rd25+284];
	fma.rn.f32 	%f77, %f75, %f76, %f74;
	ld.global.f32 	%f78, [%rd20+32];
	ld.global.f32 	%f79, [%rd25+288];
	fma.rn.f32 	%f80, %f78, %f79, %f77;
	ld.global.f32 	%f81, [%rd20+36];
	ld.global.f32 	%f82, [%rd25+292];
	fma.rn.f32 	%f83, %f81, %f82, %f80;
	ld.global.f32 	%f84, [%rd20+40];
	ld.global.f32 	%f85, [%rd25+296];
	fma.rn.f32 	%f86, %f84, %f85, %f83;
	ld.global.f32 	%f87, [%rd20+44];
	ld.global.f32 	%f88, [%rd25+300];
	fma.rn.f32 	%f89, %f87, %f88, %f86;
	ld.global.f32 	%f90, [%rd20+48];
	ld.global.f32 	%f91, [%rd25+304];
	fma.rn.f32 	%f92, %f90, %f91, %f89;
	ld.global.f32 	%f93, [%rd20+52];
	ld.global.f32 	%f94, [%rd25+308];
	fma.rn.f32 	%f95, %f93, %f94, %f92;
	ld.global.f32 	%f96, [%rd20+56];
	ld.global.f32 	%f97, [%rd25+312];
	fma.rn.f32 	%f98, %f96, %f97, %f95;
	ld.global.f32 	%f99, [%rd20+60];
	ld.global.f32 	%f100, [%rd25+316];
	fma.rn.f32 	%f102, %f99, %f100, %f98;
	add.s32 	%r41, %r41, 16;
	setp.ne.s32 	%p5, %r41, 64;
	@%p5 bra 	$L__BB0_8;
	mov.b32 	%r39, 1;
	mov.pred 	%p10, 0;
	@%p1 bra 	$L__BB0_5;
	shl.b32 	%r34, %r38, 6;
	add.s32 	%r35, %r7, %r34;
	mul.wide.u32 	%rd26, %r35, 4;
	add.s64 	%rd27, %rd3, %rd26;
	st.global.f32 	[%rd27], %f102;
$L__BB0_11:
	add.s32 	%r38, %r38, 1;
	setp.ne.s32 	%p7, %r38, 3;
	@%p7 bra 	$L__BB0_3;
	add.s32 	%r37, %r37, 1;
	setp.ne.s32 	%p8, %r37, 3;
	@%p8 bra 	$L__BB0_2;
	add.s32 	%r36, %r36, 1;
	setp.ne.s32 	%p9, %r36, 32;
	@%p9 bra 	$L__BB0_1;
	ret;

}


// ===== COMPILED SASS (sm_100) =====

	.target	sm_100

	.elftype	@"ET_EXEC"


//--------------------- .note.nv.tkinfo           --------------------------
	.section	.note.nv.tkinfo,"",@"SHT_NOTE"
	.sectionflags	@"SHF_NOTE_NV_TKINFO"
	.tkinfo
        /*0018*/ 	.word	0x00000002
        /*0030*/ 	.string	""
        /*0030*/ 	.string	"ptxas"
        /*0030*/ 	.string	"Cuda compilation tools, release 13.0, V13.0.88"
        /*0030*/ 	.string	"Build cuda_13.0.r13.0/compiler.36424714_0"
        /*0030*/ 	.string	"-arch sm_100 -m 64 "



//--------------------- .note.nv.cuinfo           --------------------------
	.section	.note.nv.cuinfo,"",@"SHT_NOTE"
	.sectionflags	@"SHF_NOTE_NV_CUINFO"
        /*0018*/ 	.short	0x0002
        /*001a*/ 	.short	0x0064
        /*001c*/ 	.short	0x0082
	.zero		2


//--------------------- .nv.info                  --------------------------
	.section	.nv.info,"",@"SHT_CUDA_INFO"
	.align	4


	//----- nvinfo : EIATTR_REGCOUNT
	.align		4
        /*0000*/ 	.byte	0x04, 0x2f
        /*0002*/ 	.short	(.L_1 - .L_0)
	.align		4
.L_0:
        /*0004*/ 	.word	index@(_Z6conv2dPfS_S_)
        /*0008*/ 	.word	0x00000020


	//----- nvinfo : EIATTR_FRAME_SIZE
	.align		4
.L_1:
        /*000c*/ 	.byte	0x04, 0x11
        /*000e*/ 	.short	(.L_3 - .L_2)
	.align		4
.L_2:
        /*0010*/ 	.word	index@(_Z6conv2dPfS_S_)
        /*0014*/ 	.word	0x00000000


	//----- nvinfo : EIATTR_MIN_STACK_SIZE
	.align		4
.L_3:
        /*0018*/ 	.byte	0x04, 0x12
        /*001a*/ 	.short	(.L_5 - .L_4)
	.align		4
.L_4:
        /*001c*/ 	.word	index@(_Z6conv2dPfS_S_)
        /*0020*/ 	.word	0x00000000
.L_5:


//--------------------- .nv.compat                --------------------------
	.section	.nv.compat,"",@"SHT_CUDA_COMPAT_INFO"
	.align	4
        /*0000*/ 	.byte	0x02, 0x09, 0x00, 0x00, 0x02, 0x02, 0x01, 0x00, 0x02, 0x05, 0x05, 0x00, 0x03, 0x07, 0x01, 0x01
        /*0010*/ 	.byte	0x02, 0x03, 0x00, 0x00, 0x02, 0x06, 0x01, 0x00, 0x04, 0x0b, 0x08, 0x00, 0x09, 0x00, 0x00, 0x00
        /*0020*/ 	.byte	0x00, 0x00, 0x00, 0x00


//--------------------- .nv.info._Z6conv2dPfS_S_  --------------------------
	.section	.nv.info._Z6conv2dPfS_S_,"",@"SHT_CUDA_INFO"
	.sectionflags	@""
	.align	4


	//----- nvinfo : EIATTR_CUDA_API_VERSION
	.align		4
        /*0000*/ 	.byte	0x04, 0x37
        /*0002*/ 	.short	(.L_7 - .L_6)
.L_6:
        /*0004*/ 	.word	0x00000082


	//----- nvinfo : EIATTR_KPARAM_INFO
	.align		4
.L_7:
        /*0008*/ 	.byte	0x04, 0x17
        /*000a*/ 	.short	(.L_9 - .L_8)
.L_8:
        /*000c*/ 	.word	0x00000000
        /*0010*/ 	.short	0x0002
        /*0012*/ 	.short	0x0010
        /*0014*/ 	.byte	0x00, 0xf5, 0x21, 0x00


	//----- nvinfo : EIATTR_KPARAM_INFO
	.align		4
.L_9:
        /*0018*/ 	.byte	0x04, 0x17
        /*001a*/ 	.short	(.L_11 - .L_10)
.L_10:
        /*001c*/ 	.word	0x00000000
        /*0020*/ 	.short	0x0001
        /*0022*/ 	.short	0x0008
        /*0024*/ 	.byte	0x00, 0xf5, 0x21, 0x00


	//----- nvinfo : EIATTR_KPARAM_INFO
	.align		4
.L_11:
        /*0028*/ 	.byte	0x04, 0x17
        /*002a*/ 	.short	(.L_13 - .L_12)
.L_12:
        /*002c*/ 	.word	0x00000000
        /*0030*/ 	.short	0x0000
        /*0032*/ 	.short	0x0000
        /*0034*/ 	.byte	0x00, 0xf5, 0x21, 0x00


	//----- nvinfo : EIATTR_SPARSE_MMA_MASK
	.align		4
.L_13:
        /*0038*/ 	.byte	0x03, 0x50
        /*003a*/ 	.short	0x0000


	//----- nvinfo : EIATTR_MAXREG_COUNT
	.align		4
        /*003c*/ 	.byte	0x03, 0x1b
        /*003e*/ 	.short	0x00ff


	//----- nvinfo : EIATTR_MERCURY_ISA_VERSION
	.align		4
        /*0040*/ 	.byte	0x03, 0x5f
        /*0042*/ 	.short	0x0101


	//----- nvinfo : EIATTR_VRC_CTA_INIT_COUNT
	.align		4
        /*0044*/ 	.byte	0x02, 0x4a
	.zero		1
	.zero		1


	//----- nvinfo : EIATTR_EXIT_INSTR_OFFSETS
	.align		4
        /*0048*/ 	.byte	0x04, 0x1c
        /*004a*/ 	.short	(.L_15 - .L_14)


	//   ....[0]....
.L_14:
        /*004c*/ 	.word	0x00001ca0


	//----- nvinfo : EIATTR_CRS_STACK_SIZE
	.align		4
.L_15:
        /*0050*/ 	.byte	0x04, 0x1e
        /*0052*/ 	.short	(.L_17 - .L_16)
.L_16:
        /*0054*/ 	.word	0x00000000


	//----- nvinfo : EIATTR_CBANK_PARAM_SIZE
	.align		4
.L_17:
        /*0058*/ 	.byte	0x03, 0x19
        /*005a*/ 	.short	0x0018


	//----- nvinfo : EIATTR_PARAM_CBANK
	.align		4
        /*005c*/ 	.byte	0x04, 0x0a
        /*005e*/ 	.short	(.L_19 - .L_18)
	.align		4
.L_18:
        /*0060*/ 	.word	index@(.nv.constant0._Z6conv2dPfS_S_)
        /*0064*/ 	.short	0x0380
        /*0066*/ 	.short	0x0018


	//----- nvinfo : EIATTR_SW_WAR
	.align		4
.L_19:
        /*0068*/ 	.byte	0x04, 0x36
        /*006a*/ 	.short	(.L_21 - .L_20)
.L_20:
        /*006c*/ 	.word	0x00000008
.L_21:


//--------------------- .nv.callgraph             --------------------------
	.section	.nv.callgraph,"",@"SHT_CUDA_CALLGRAPH"
	.align	4
	.sectionentsize	8
	.align		4
        /*0000*/ 	.word	0x00000000
	.align		4
        /*0004*/ 	.word	0xffffffff
	.align		4
        /*0008*/ 	.word	0x00000000
	.align		4
        /*000c*/ 	.word	0xfffffffe
	.align		4
        /*0010*/ 	.word	0x00000000
	.align		4
        /*0014*/ 	.word	0xfffffffd
	.align		4
        /*0018*/ 	.word	0x00000000
	.align		4
        /*001c*/ 	.word	0xfffffffc


//--------------------- .text._Z6conv2dPfS_S_     --------------------------
	.section	.text._Z6conv2dPfS_S_,"ax",@progbits
	.align	128
        .global         _Z6conv2dPfS_S_
        .type           _Z6conv2dPfS_S_,@function
        .size           _Z6conv2dPfS_S_,(.L_x_7 - _Z6conv2dPfS_S_)
        .other          _Z6conv2dPfS_S_,@"STO_CUDA_ENTRY STV_DEFAULT"
_Z6conv2dPfS_S_:
.text._Z6conv2dPfS_S_:
[----:B------:R-:W-:Y:S01]  /*0000*/  LDC R1, c[0x0][0x37c] ;  /* 0x0000df00ff017b82 */ /* 0x000fe20000000800 */
[----:B------:R-:W0:Y:S07]  /*0010*/  S2R R18, SR_TID.X ;  /* 0x0000000000127919 */ /* 0x000e2e0000002100 */
[----:B------:R-:W0:Y:S01]  /*0020*/  LDC.64 R2, c[0x0][0x388] ;  /* 0x0000e200ff027b82 */ /* 0x000e220000000a00 */
[----:B------:R-:W1:Y:S01]  /*0030*/  LDCU.64 UR4, c[0x0][0x380] ;  /* 0x00007000ff0477ac */ /* 0x000e620008000a00 */
[----:B------:R-:W-:Y:S01]  /*0040*/  HFMA2 R17, -RZ, RZ, 0, 0 ;  /* 0x00000000ff117431 */ /* 0x000fe200000001ff */
[----:B------:R-:W2:Y:S01]  /*0050*/  LDCU.64 UR6, c[0x0][0x358] ;  /* 0x00006b00ff0677ac */ /* 0x000ea20008000a00 */
[----:B-1----:R-:W-:-:S04]  /*0060*/  UIADD3 UR4, UP0, UPT, UR4, 0x20, URZ ;  /* 0x0000002004047890 */ /* 0x002fc8000ff1e0ff */
[----:B------:R-:W-:Y:S01]  /*0070*/  UIADD3.X UR5, UPT, UPT, URZ, UR5, URZ, UP0, !UPT ;  /* 0x00000005ff057290 */ /* 0x000fe200087fe4ff */
[----:B0-----:R-:W-:-:S03]  /*0080*/  IMAD.WIDE.U32 R2, R18, 0x400, R2 ;  /* 0x0000040012027825 */ /* 0x001fc600078e0002 */
[----:B------:R-:W-:-:S04]  /*0090*/  IADD3 R2, P0, PT, R2, 0x20, RZ ;  /* 0x0000002002027810 */ /* 0x000fc80007f1e0ff */
[----:B--2---:R-:W-:-:S09]  /*00a0*/  IADD3.X R3, PT, PT, RZ, R3, RZ, P0, !PT ;  /* 0x00000003ff037210 */ /* 0x004fd200007fe4ff */
.L_x_5:
[----:B0-----:R-:W-:-:S07]  /*00b0*/  MOV R16, RZ ;  /* 0x000000ff00107202 */ /* 0x001fce0000000f00 */
.L_x_4:
[----:B------:R-:W-:Y:S01]  /*00c0*/  IMAD R15, R17, 0x240, R18 ;  /* 0x00000240110f7824 */ /* 0x000fe200078e0212 */
[----:B------:R-:W-:Y:S01]  /*00d0*/  MOV R14, R16 ;  /* 0x00000010000e7202 */ /* 0x000fe20000000f00 */
[----:B------:R-:W-:Y:S02]  /*00e0*/  HFMA2 R0, -RZ, RZ, 0, 0 ;  /* 0x00000000ff007431 */ /* 0x000fe400000001ff */
[C---:B------:R-:W-:Y:S01]  /*00f0*/  IMAD R15, R16.reuse, 0xc0, R15 ;  /* 0x000000c0100f7824 */ /* 0x040fe200078e020f */
[----:B------:R-:W-:-:S04]  /*0100*/  IADD3 R16, PT, PT, R16, 0x1, RZ ;  /* 0x0000000110107810 */ /* 0x000fc80007ffe0ff */
[----:B0-----:R-:W-:-:S13]  /*0110*/  ISETP.NE.AND P0, PT, R16, 0x3, PT ;  /* 0x000000031000780c */ /* 0x001fda0003f05270 */
.L_x_3:
[----:B------:R-:W-:Y:S01]  /*0120*/  ISETP.GT.U32.AND P1, PT, R18, 0x3f, PT ;  /* 0x0000003f1200780c */ /* 0x000fe20003f24070 */
[----:B------:R-:W-:-:S12]  /*0130*/  BSSY.RECONVERGENT B0, `(.L_x_0) ;  /* 0x00001af000007945 */ /* 0x000fd80003800200 */
[----:B0-----:R-:W-:Y:S05]  /*0140*/  @P1 BRA `(.L_x_1) ;  /* 0x0000001800b41947 */ /* 0x001fea0003800000 */
[----:B------:R-:W-:Y:S01]  /*0150*/  HFMA2 R27, -RZ, RZ, 0, 0 ;  /* 0x00000000ff1b7431 */ /* 0x000fe200000001ff */
[----:B------:R-:W-:Y:S01]  /*0160*/  MOV R13, RZ ;  /* 0x000000ff000d7202 */ /* 0x000fe20000000f00 */
[----:B------:R-:W0:Y:S01]  /*0170*/  LDCU.64 UR8, c[0x0][0x388] ;  /* 0x00007100ff0877ac */ /* 0x000e220008000a00 */
[----:B------:R-:W-:-:S11]  /*0180*/  UPLOP3.LUT UP0, UPT, UPT, UPT, UPT, 0x80, 0x8 ;  /* 0x000000000008789c */ /* 0x000fd60003f0f070 */
.L_x_2:
[----:B------:R-:W-:Y:S01]  /*0190*/  IMAD R4, R14, 0x3, R13 ;  /* 0x000000030e047824 */ /* 0x000fe200078e020d */
[----:B------:R-:W-:Y:S01]  /*01a0*/  MOV R6, UR4 ;  /* 0x0000000400067c02 */ /* 0x000fe20008000f00 */
[----:B------:R-:W-:Y:S01]  /*01b0*/  IMAD.WIDE.U32 R8, R13, 0x200, R2 ;  /* 0x000002000d087825 */ /* 0x000fe200078e0002 */
[----:B------:R-:W-:Y:S02]  /*01c0*/  MOV R7, UR5 ;  /* 0x0000000500077c02 */ /* 0x000fe40008000f00 */
[----:B------:R-:W-:Y:S02]  /*01d0*/  LEA R4, R17, R4, 0x3 ;  /* 0x0000000411047211 */ /* 0x000fe400078e18ff */
[----:B------:R-:W2:Y:S02]  /*01e0*/  LDG.E R21, desc[UR6][R8.64+-0x20] ;  /* 0xffffe00608157981 */ /* 0x000ea4000c1e1900 */
[----:B------:R-:W-:Y:S02]  /*01f0*/  SHF.L.U32 R19, R4, 0x9, RZ ;  /* 0x0000000904137819 */ /* 0x000fe400000006ff */
[----:B------:R-:W3:Y:S03]  /*0200*/  LDG.E R23, desc[UR6][R8.64+-0x1c] ;  /* 0xffffe40608177981 */ /* 0x000ee6000c1e1900 */
[----:B------:R-:W-:Y:S01]  /*0210*/  IMAD R19, R0, 0xc0, R19 ;  /* 0x000000c000137824 */ /* 0x000fe200078e0213 */
[----:B------:R-:W4:Y:S03]  /*0220*/  LDG.E R5, desc[UR6][R8.64+-0x18] ;  /* 0xffffe80608057981 */ /* 0x000f26000c1e1900 */
[----:B------:R-:W-:Y:S01]  /*0230*/  IMAD.WIDE.U32 R6, R19, 0x4, R6 ;  /* 0x0000000413067825 */ /* 0x000fe200078e0006 */
[----:B------:R-:W5:Y:S04]  /*0240*/  LDG.E R4, desc[UR6][R8.64+-0x14] ;  /* 0xffffec0608047981 */ /* 0x000f68000c1e1900 */
[----:B------:R-:W2:Y:S04]  /*0250*/  LDG.E R20, desc[UR6][R6.64+-0x20] ;  /* 0xffffe00606147981 */ /* 0x000ea8000c1e1900 */
[----:B------:R-:W3:Y:S04]  /*0260*/  LDG.E R22, desc[UR6][R6.64+-0x1c] ;  /* 0xffffe40606167981 */ /* 0x000ee8000c1e1900 */
[----:B------:R-:W4:Y:S04]  /*0270*/  LDG.E R10, desc[UR6][R6.64+-0x18] ;  /* 0xffffe806060a7981 */ /* 0x000f28000c1e1900 */
[----:B------:R-:W5:Y:S04]  /*0280*/  LDG.E R11, desc[UR6][R6.64+-0x14] ;  /* 0xffffec06060b7981 */ /* 0x000f68000c1e1900 */
[----:B------:R-:W5:Y:S04]  /*0290*/  LDG.E R12, desc[UR6][R8.64+-0x10] ;  /* 0xfffff006080c7981 */ /* 0x000f68000c1e1900 */
[----:B------:R-:W5:Y:S04]  /*02a0*/  LDG.E R25, desc[UR6][R6.64+-0x10] ;  /* 0xfffff00606197981 */ /* 0x000f68000c1e1900 */
[----:B------:R-:W5:Y:S01]  /*02b0*/  LDG.E R28, desc[UR6][R6.64+0xcc] ;  /* 0x0000cc06061c7981 */ /* 0x000f62000c1e1900 */
[----:B------:R-:W-:-:S03]  /*02c0*/  LEA R26, R18, R13, 0x1 ;  /* 0x0000000d121a7211 */ /* 0x000fc600078e08ff */
[----:B------:R-:W5:Y:S01]  /*02d0*/  LDG.E R29, desc[UR6][R6.64+0xdc] ;  /* 0x0000dc06061d7981 */ /* 0x000f62000c1e1900 */
[----:B--2---:R-:W-:-:S03]  /*02e0*/  FFMA R27, R20, R21, R27 ;  /* 0x00000015141b7223 */ /* 0x004fc6000000001b */
[----:B------:R-:W2:Y:S04]  /*02f0*/  LDG.E R20, desc[UR6][R8.64+-0xc] ;  /* 0xfffff40608147981 */ /* 0x000ea8000c1e1900 */
[----:B------:R-:W2:Y:S01]  /*0300*/  LDG.E R21, desc[UR6][R6.64+-0xc] ;  /* 0xfffff40606157981 */ /* 0x000ea2000c1e1900 */
[----:B---3--:R-:W-:-:S03]  /*0310*/  FFMA R27, R22, R23, R27 ;  /* 0x00000017161b7223 */ /* 0x008fc6000000001b */
[----:B------:R-:W3:Y:S01]  /*0320*/  LDG.E R22, desc[UR6][R8.64+-0x8] ;  /* 0xfffff80608167981 */ /* 0x000ee2000c1e1900 */
[----:B----4-:R-:W-:-:S03]  /*0330*/  FFMA R24, R10, R5, R27 ;  /* 0x000000050a187223 */ /* 0x010fc6000000001b */
[----:B------:R-:W3:Y:S04]  /*0340*/  LDG.E R23, desc[UR6][R6.64+-0x8] ;  /* 0xfffff80606177981 */ /* 0x000ee8000c1e1900 */
[----:B------:R-:W4:Y:S04]  /*0350*/  LDG.E R5, desc[UR6][R8.64+-0x4] ;  /* 0xfffffc0608057981 */ /* 0x000f28000c1e1900 */
[----:B------:R-:W4:Y:S01]  /*0360*/  LDG.E R10, desc[UR6][R6.64+-0x4] ;  /* 0xfffffc06060a7981 */ /* 0x000f22000c1e1900 */
[----:B-----5:R-:W-:-:S03]  /*0370*/  FFMA R24, R11, R4, R24 ;  /* 0x000000040b187223 */ /* 0x020fc60000000018 */
[----:B------:R-:W5:Y:S04]  /*0380*/  LDG.E R4, desc[UR6][R8.64] ;  /* 0x0000000608047981 */ /* 0x000f68000c1e1900 */
[----:B------:R-:W5:Y:S01]  /*0390*/  LDG.E R11, desc[UR6][R6.64] ;  /* 0x00000006060b7981 */ /* 0x000f62000c1e1900 */
[----:B------:R-:W-:-:S03]  /*03a0*/  FFMA R24, R25, R12, R24 ;  /* 0x0000000c19187223 */ /* 0x000fc60000000018 */
[----:B------:R-:W5:Y:S04]  /*03b0*/  LDG.E R12, desc[UR6][R8.64+0x4] ;  /* 0x00000406080c7981 */ /* 0x000f68000c1e1900 */
[----:B------:R-:W5:Y:S01]  /*03c0*/  LDG.E R25, desc[UR6][R6.64+0x4] ;  /* 0x0000040606197981 */ /* 0x000f62000c1e1900 */
[----:B--2---:R-:W-:-:S03]  /*03d0*/  FFMA R24, R21, R20, R24 ;  /* 0x0000001415187223 */ /* 0x004fc60000000018 */
[----:B------:R-:W2:Y:S04]  /*03e0*/  LDG.E R20, desc[UR6][R8.64+0x8] ;  /* 0x0000080608147981 */ /* 0x000ea8000c1e1900 */
[----:B------:R-:W2:Y:S01]  /*03f0*/  LDG.E R21, desc[UR6][R6.64+0x8] ;  /* 0x0000080606157981 */ /* 0x000ea2000c1e1900 */
[----:B---3--:R-:W-:-:S03]  /*0400*/  FFMA R27, R23, R22, R24 ;  /* 0x00000016171b7223 */ /* 0x008fc60000000018 */
[----:B------:R-:W3:Y:S04]  /*0410*/  LDG.E R22, desc[UR6][R8.64+0xc] ;  /* 0x00000c0608167981 */ /* 0x000ee8000c1e1900 */
[----:B------:R-:W3:Y:S01]  /*0420*/  LDG.E R23, desc[UR6][R6.64+0xc] ;  /* 0x00000c0606177981 */ /* 0x000ee2000c1e1900 */
[----:B----4-:R-:W-:-:S03]  /*0430*/  FFMA R24, R10, R5, R27 ;  /* 0x000000050a187223 */ /* 0x010fc6000000001b */
        /* <DEDUP_REMOVED lines=141> */
[----:B------:R-:W5:Y:S01]  /*0d10*/  LDG.E R12, desc[UR6][R8.64+0xcc] ;  /* 0x0000cc06080c7981 */ /* 0x000f62000c1e1900 */
[----:B------:R-:W-:Y:S02]  /*0d20*/  SHF.L.U32 R26, R26, 0x7, RZ ;  /* 0x000000071a1a7819 */ /* 0x000fe400000006ff */
[----:B------:R-:W-:Y:S01]  /*0d30*/  IADD3 R13, PT, PT, R19, 0x40, RZ ;  /* 0x00000040130d7810 */ /* 0x000fe20007ffe0ff */
        /* <DEDUP_REMOVED lines=10> */
[----:B-----5:R-:W-:Y:S02]  /*0de0*/  FFMA R11, R4, R11, R5 ;  /* 0x0000000b040b7223 */ /* 0x020fe40000000005 */
[----:B------:R-:W1:Y:S01]  /*0df0*/  LDC.64 R4, c[0x0][0x380] ;  /* 0x0000e000ff047b82 */ /* 0x000e620000000a00 */
[----:B0-----:R-:W-:Y:S01]  /*0e00*/  LEA R10, P1, R26, UR8, 0x2 ;  /* 0x000000081a0a7c11 */ /* 0x001fe2000f8210ff */
[----:B------:R-:W-:-:S03]  /*0e10*/  FFMA R28, R28, R12, R11 ;  /* 0x0000000c1c1c7223 */ /* 0x000fc6000000000b */
[----:B------:R-:W-:-:S05]  /*0e20*/  LEA.HI.X R11, R26, UR9, RZ, 0x2, P1 ;  /* 0x000000091a0b7c11 */ /* 0x000fca00088f14ff */
[----:B------:R-:W5:Y:S04]  /*0e30*/  LDG.E R9, desc[UR6][R10.64+0x104] ;  /* 0x000104060a097981 */ /* 0x000f68000c1e1900 */
[----:B------:R-:W5:Y:S01]  /*0e40*/  LDG.E R7, desc[UR6][R10.64+0x10c] ;  /* 0x00010c060a077981 */ /* 0x000f62000c1e1900 */
[----:B-1----:R-:W-:-:S05]  /*0e50*/  IMAD.WIDE.U32 R12, R13, 0x4, R4 ;  /* 0x000000040d0c7825 */ /* 0x002fca00078e0004 */
        /* <DEDUP_REMOVED lines=8> */
[----:B------:R-:W3:Y:S01]  /*0ee0*/  LDG.E R24, desc[UR6][R10.64+0x108] ;  /* 0x000108060a187981 */ /* 0x000ee2000c1e1900 */
[----:B------:R-:W-:-:S03]  /*0ef0*/  FFMA R8, R29, R27, R22 ;  /* 0x0000001b1d087223 */ /* 0x000fc60000000016 */
[----:B------:R-:W4:Y:S04]  /*0f00*/  LDG.E R22, desc[UR6][R12.64+0xc] ;  /* 0x00000c060c167981 */ /* 0x000f28000c1e1900 */
[----:B------:R-:W4:Y:S04]  /*0f10*/  LDG.E R27, desc[UR6][R10.64+0x13c] ;  /* 0x00013c060a1b7981 */ /* 0x000f28000c1e1900 */
[----:B------:R-:W4:Y:S01]  /*0f20*/  LDG.E R29, desc[UR6][R12.64+0x3c] ;  /* 0x00003c060c1d7981 */ /* 0x000f22000c1e1900 */
[----:B--2---:R-:W-:-:S03]  /*0f30*/  FFMA R25, R21, R20, R8 ;  /* 0x0000001415197223 */ /* 0x004fc60000000008 */
[----:B------:R-:W2:Y:S04]  /*0f40*/  LDG.E R21, desc[UR6][R10.64+0x110] ;  /* 0x000110060a157981 */ /* 0x000ea8000c1e1900 */
[----:B------:R-:W2:Y:S01]  /*0f50*/  LDG.E R8, desc[UR6][R12.64+0x10] ;  /* 0x000010060c087981 */ /* 0x000ea2000c1e1900 */
[----:B-----5:R-:W-:-:S03]  /*0f60*/  FFMA R6, R6, R9, R25 ;  /* 0x0000000906067223 */ /* 0x020fc60000000019 */
[----:B------:R-:W5:Y:S01]  /*0f70*/  LDG.E R25, desc[UR6][R12.64+0x14] ;  /* 0x000014060c197981 */ /* 0x000f62000c1e1900 */
[----:B---3--:R-:W-:-:S03]  /*0f80*/  FFMA R23, R23, R24, R6 ;  /* 0x0000001817177223 */ /* 0x008fc60000000006 */
[----:B------:R-:W3:Y:S04]  /*0f90*/  LDG.E R6, desc[UR6][R10.64+0x118] ;  /* 0x000118060a067981 */ /* 0x000ee8000c1e1900 */
[----:B------:R-:W3:Y:S01]  /*0fa0*/  LDG.E R9, desc[UR6][R12.64+0x18] ;  /* 0x000018060c097981 */ /* 0x000ee2000c1e1900 */
[----:B----4-:R-:W-:-:S03]  /*0fb0*/  FFMA R23, R22, R7, R23 ;  /* 0x0000000716177223 */ /* 0x010fc60000000017 */
[----:B------:R-:W4:Y:S04]  /*0fc0*/  LDG.E R20, desc[UR6][R10.64+0x11c] ;  /* 0x00011c060a147981 */ /* 0x000f28000c1e1900 */
[----:B------:R-:W4:Y:S04]  /*0fd0*/  LDG.E R7, desc[UR6][R12.64+0x1c] ;  /* 0x00001c060c077981 */ /* 0x000f28000c1e1900 */
[----:B------:R-:W4:Y:S04]  /*0fe0*/  LDG.E R22, desc[UR6][R12.64+0x20] ;  /* 0x000020060c167981 */ /* 0x000f28000c1e1900 */
[----:B------:R-:W4:Y:S01]  /*0ff0*/  LDG.E R24, desc[UR6][R12.64+0x2c] ;  /* 0x00002c060c187981 */ /* 0x000f22000c1e1900 */
[----:B--2---:R-:W-:-:S03]  /*1000*/  FFMA R8, R8, R21, R23 ;  /* 0x0000001508087223 */ /* 0x004fc60000000017 */
[----:B------:R-:W2:Y:S01]  /*1010*/  LDG.E R23, desc[UR6][R10.64+0x120] ;  /* 0x000120060a177981 */ /* 0x000ea2000c1e1900 */
[----:B-----5:R-:W-:-:S03]  /*1020*/  FFMA R28, R25, R28, R8 ;  /* 0x0000001c191c7223 */ /* 0x020fc60000000008 */
[----:B------:R-:W5:Y:S04]  /*1030*/  LDG.E R8, desc[UR6][R10.64+0x124] ;  /* 0x000124060a087981 */ /* 0x000f68000c1e1900 */
[----:B------:R-:W5:Y:S01]  /*1040*/  LDG.E R21, desc[UR6][R12.64+0x24] ;  /* 0x000024060c157981 */ /* 0x000f62000c1e1900 */
[----:B---3--:R-:W-:-:S03]  /*1050*/  FFMA R28, R9, R6, R28 ;  /* 0x00000006091c7223 */ /* 0x008fc6000000001c */
[----:B------:R-:W3:Y:S04]  /*1060*/  LDG.E R9, desc[UR6][R10.64+0x128] ;  /* 0x000128060a097981 */ /* 0x000ee8000c1e1900 */
[----:B------:R-:W3:Y:S01]  /*1070*/  LDG.E R6, desc[UR6][R12.64+0x28] ;  /* 0x000028060c067981 */ /* 0x000ee2000c1e1900 */
[----:B----4-:R-:W-:-:S03]  /*1080*/  FFMA R25, R7, R20, R28 ;  /* 0x0000001407197223 */ /* 0x010fc6000000001c */
        /* <DEDUP_REMOVED lines=8> */
[----:B---3--:R-:W-:Y:S01]  /*1110*/  FFMA R9, R6, R9, R25 ;  /* 0x0000000906097223 */ /* 0x008fe20000000019 */
[----:B------:R-:W-:Y:S02]  /*1120*/  IADD3 R8, P1, PT, R26, 0x10, RZ ;  /* 0x000000101a087810 */ /* 0x000fe40007f3e0ff */
[----:B------:R-:W3:Y:S01]  /*1130*/  LDG.E R25, desc[UR6][R12.64+0x38] ;  /* 0x000038060c197981 */ /* 0x000ee2000c1e1900 */
[----:B----4-:R-:W-:Y:S01]  /*1140*/  FFMA R24, R24, R7, R9 ;  /* 0x0000000718187223 */ /* 0x010fe20000000009 */
[----:B------:R-:W-:-:S02]  /*1150*/  IADD3.X R7, PT, PT, RZ, RZ, RZ, P1, !PT ;  /* 0x000000ffff077210 */ /* 0x000fc40000ffe4ff */
[C---:B------:R-:W-:Y:S02]  /*1160*/  LEA R6, P1, R8.reuse, UR8, 0x2 ;  /* 0x0000000808067c11 */ /* 0x040fe4000f8210ff */
[----:B------:R-:W-:Y:S02]  /*1170*/  IADD3 R9, PT, PT, R19, 0x50, RZ ;  /* 0x0000005013097810 */ /* 0x000fe40007ffe0ff */
[----:B------:R-:W-:-:S03]  /*1180*/  LEA.HI.X R7, R8, UR9, R7, 0x2, P1 ;  /* 0x0000000908077c11 */ /* 0x000fc600088f1407 */
[----:B------:R-:W-:Y:S02]  /*1190*/  IMAD.WIDE.U32 R8, R9, 0x4, R4 ;  /* 0x0000000409087825 */ /* 0x000fe400078e0004 */
[----:B------:R-:W4:Y:S04]  /*11a0*/  LDG.E R12, desc[UR6][R6.64+0x104] ;  /* 0x00010406060c7981 */ /* 0x000f28000c1e1900 */
[----:B------:R-:W4:Y:S04]  /*11b0*/  LDG.E R10, desc[UR6][R8.64] ;  /* 0x00000006080a7981 */ /* 0x000f28000c1e1900 */
[----:B------:R-:W4:Y:S04]  /*11c0*/  LDG.E R11, desc[UR6][R8.64+0x4] ;  /* 0x00000406080b7981 */ /* 0x000f28000c1e1900 */
[----:B------:R-:W4:Y:S01]  /*11d0*/  LDG.E R13, desc[UR6][R8.64+0xc] ;  /* 0x00000c06080d7981 */ /* 0x000f22000c1e1900 */
[----:B--2---:R-:W-:-:S03]  /*11e0*/  FFMA R20, R23, R20, R24 ;  /* 0x0000001417147223 */ /* 0x004fc60000000018 */
[----:B------:R-:W4:Y:S01]  /*11f0*/  LDG.E R23, desc[UR6][R6.64+0x100] ;  /* 0x0001000606177981 */ /* 0x000f22000c1e1900 */
[----:B-----5:R-:W-:-:S03]  /*1200*/  FFMA R20, R21, R22, R20 ;  /* 0x0000001615147223 */ /* 0x020fc60000000014 */
[----:B------:R-:W2:Y:S01]  /*1210*/  LDG.E R22, desc[UR6][R8.64+0x8] ;  /* 0x0000080608167981 */ /* 0x000ea2000c1e1900 */
[----:B---3--:R-:W-:-:S03]  /*1220*/  FFMA R20, R25, R28, R20 ;  /* 0x0000001c19147223 */ /* 0x008fc60000000014 */
[----:B------:R-:W2:Y:S01]  /*1230*/  LDG.E R25, desc[UR6][R6.64+0x108] ;  /* 0x0001080606197981 */ /* 0x000ea2000c1e1900 */
[----:B------:R-:W-:-:S03]  /*1240*/  FFMA R27, R29, R27, R20 ;  /* 0x0000001b1d1b7223 */ /* 0x000fc60000000014 */
[----:B------:R-:W3:Y:S04]  /*1250*/  LDG.E R20, desc[UR6][R6.64+0x10c] ;  /* 0x00010c0606147981 */ /* 0x000ee8000c1e1900 */
[----:B------:R-:W5:Y:S04]  /*1260*/  LDG.E R21, desc[UR6][R6.64+0x110] ;  /* 0x0001100606157981 */ /* 0x000f68000c1e1900 */
[----:B------:R-:W5:Y:S04]  /*1270*/  LDG.E R28, desc[UR6][R6.64+0x138] ;  /* 0x00013806061c7981 */ /* 0x000f68000c1e1900 */
[----:B------:R-:W5:Y:S01]  /*1280*/  LDG.E R29, desc[UR6][R8.64+0x3c] ;  /* 0x00003c06081d7981 */ /* 0x000f62000c1e1900 */
[----:B----4-:R-:W-:-:S03]  /*1290*/  FFMA R24, R10, R23, R27 ;  /* 0x000000170a187223 */ /* 0x010fc6000000001b */
[----:B------:R-:W5:Y:S01]  /*12a0*/  LDG.E R10, desc[UR6][R8.64+0x10] ;  /* 0x00001006080a7981 */ /* 0x000f62000c1e1900 */
[----:B------:R-:W-:-:S03]  /*12b0*/  FFMA R11, R11, R12, R24 ;  /* 0x0000000c0b0b7223 */ /* 0x000fc60000000018 */
[----:B------:R-:W4:Y:S04]  /*12c0*/  LDG.E R24, desc[UR6][R6.64+0x114] ;  /* 0x0001140606187981 */ /* 0x000f28000c1e1900 */
[----:B------:R-:W4:Y:S04]  /*12d0*/  LDG.E R23, desc[UR6][R8.64+0x14] ;  /* 0x0000140608177981 */ /* 0x000f28000c1e1900 */
[----:B------:R-:W4:Y:S01]  /*12e0*/  LDG.E R12, desc[UR6][R6.64+0x118] ;  /* 0x00011806060c7981 */ /* 0x000f22000c1e1900 */
[----:B--2---:R-:W-:-:S03]  /*12f0*/  FFMA R22, R22, R25, R11 ;  /* 0x0000001916167223 */ /* 0x004fc6000000000b */
[----:B------:R-:W2:Y:S01]  /*1300*/  LDG.E R11, desc[UR6][R8.64+0x18] ;  /* 0x00001806080b7981 */ /* 0x000ea2000c1e1900 */
[----:B---3--:R-:W-:-:S03]  /*1310*/  FFMA R25, R13, R20, R22 ;  /* 0x000000140d197223 */ /* 0x008fc60000000016 */
[----:B------:R-:W3:Y:S04]  /*1320*/  LDG.E R20, desc[UR6][R6.64+0x11c] ;  /* 0x00011c0606147981 */ /* 0x000ee8000c1e1900 */
[----:B------:R-:W3:Y:S04]  /*1330*/  LDG.E R13, desc[UR6][R8.64+0x1c] ;  /* 0x00001c06080d7981 */ /* 0x000ee8000c1e1900 */
[----:B------:R-:W3:Y:S04]  /*1340*/  LDG.E R22, desc[UR6][R8.64+0x20] ;  /* 0x0000200608167981 */ /* 0x000ee8000c1e1900 */
[----:B------:R-:W3:Y:S01]  /*1350*/  LDG.E R27, desc[UR6][R6.64+0x13c] ;  /* 0x00013c06061b7981 */ /* 0x000ee2000c1e1900 */
[----:B-----5:R-:W-:-:S03]  /*1360*/  FFMA R10, R10, R21, R25 ;  /* 0x000000150a0a7223 */ /* 0x020fc60000000019 */
[----:B------:R-:W5:Y:S04]  /*1370*/  LDG.E R25, desc[UR6][R6.64+0x120] ;  /* 0x0001200606197981 */ /* 0x000f68000c1e1900 */
[----:B------:R-:W5:Y:S01]  /*1380*/  LDG.E R21, desc[UR6][R6.64+0x124] ;  /* 0x0001240606157981 */ /* 0x000f62000c1e1900 */
[----:B----4-:R-:W-:-:S03]  /*1390*/  FFMA R24, R23, R24, R10 ;  /* 0x0000001817187223 */ /* 0x010fc6000000000a */
[----:B------:R-:W4:Y:S01]  /*13a0*/  LDG.E R10, desc[UR6][R8.64+0x24] ;  /* 0x00002406080a7981 */ /* 0x000f22000c1e1900 */
[----:B--2---:R-:W-:-:S03]  /*13b0*/  FFMA R24, R11, R12, R24 ;  /* 0x0000000c0b187223 */ /* 0x004fc60000000018 */
[----:B------:R-:W2:Y:S04]  /*13c0*/  LDG.E R12, desc[UR6][R6.64+0x128] ;  /* 0x00012806060c7981 */ /* 0x000ea8000c1e1900 */
[----:B------:R-:W2:Y:S01]  /*13d0*/  LDG.E R11, desc[UR6][R8.64+0x28] ;  /* 0x00002806080b7981 */ /* 0x000ea2000c1e1900 */
[----:B---3--:R-:W-:-:S03]  /*13e0*/  FFMA R23, R13, R20, R24 ;  /* 0x000000140d177223 */ /* 0x008fc60000000018 */
[----:B------:R-:W3:Y:S04]  /*13f0*/  LDG.E R13, desc[UR6][R6.64+0x12c] ;  /* 0x00012c06060d7981 */ /* 0x000ee8000c1e1900 */
[----:B------:R-:W3:Y:S04]  /*1400*/  LDG.E R24, desc[UR6][R8.64+0x2c] ;  /* 0x00002c0608187981 */ /* 0x000ee8000c1e1900 */
[----:B------:R-:W3:Y:S01]  /*1410*/  LDG.E R20, desc[UR6][R6.64+0x130] ;  /* 0x0001300606147981 */ /* 0x000ee2000c1e1900 */
[----:B-----5:R-:W-:-:S03]  /*1420*/  FFMA R25, R22, R25, R23 ;  /* 0x0000001916197223 */ /* 0x020fc60000000017 */
[----:B------:R-:W5:Y:S04]  /*1430*/  LDG.E R23, desc[UR6][R8.64+0x30] ;  /* 0x0000300608177981 */ /* 0x000f68000c1e1900 */
[----:B------:R-:W5:Y:S01]  /*1440*/  LDG.E R22, desc[UR6][R6.64+0x134] ;  /* 0x0001340606167981 */ /* 0x000f62000c1e1900 */
[----:B----4-:R-:W-:-:S03]  /*1450*/  FFMA R10, R10, R21, R25 ;  /* 0x000000150a0a7223 */ /* 0x010fc60000000019 */
[----:B------:R-:W4:Y:S04]  /*1460*/  LDG.E R21, desc[UR6][R8.64+0x34] ;  /* 0x0000340608157981 */ /* 0x000f28000c1e1900 */
[----:B------:R-:W4:Y:S01]  /*1470*/  LDG.E R25, desc[UR6][R8.64+0x38] ;  /* 0x0000380608197981 */ /* 0x000f22000c1e1900 */
[----:B--2---:R-:W-:Y:S01]  /*1480*/  FFMA R11, R11, R12, R10 ;  /* 0x0000000c0b0b7223 */ /* 0x004fe2000000000a */
[----:B------:R-:W-:-:S03]  /*1490*/  IADD3 R12, P1, PT, R26, 0x20, RZ ;  /* 0x000000201a0c7810 */ /* 0x000fc60007f3e0ff */
[----:B---3--:R-:W-:Y:S01]  /*14a0*/  FFMA R24, R24, R13, R11 ;  /* 0x0000000d18187223 */ /* 0x008fe2000000000b */
[----:B------:R-:W-:Y:S02]  /*14b0*/  IADD3.X R11, PT, PT, RZ, RZ, RZ, P1, !PT ;  /* 0x000000ffff0b7210 */ /* 0x000fe40000ffe4ff */
[C---:B------:R-:W-:Y:S02]  /*14c0*/  LEA R10, P1, R12.reuse, UR8, 0x2 ;  /* 0x000000080c0a7c11 */ /* 0x040fe4000f8210ff */
[----:B------:R-:W-:Y:S02]  /*14d0*/  IADD3 R13, PT, PT, R19, 0x60, RZ ;  /* 0x00000060130d7810 */ /* 0x000fe40007ffe0ff */
[----:B------:R-:W-:-:S03]  /*14e0*/  LEA.HI.X R11, R12, UR9, R11, 0x2, P1 ;  /* 0x000000090c0b7c11 */ /* 0x000fc600088f140b */
[----:B------:R-:W-:Y:S02]  /*14f0*/  IMAD.WIDE.U32 R12, R13, 0x4, R4 ;  /* 0x000000040d0c7825 */ /* 0x000fe400078e0004 */
[----:B------:R-:W2:Y:S04]  /*1500*/  LDG.E R8, desc[UR6][R10.64+0x104] ;  /* 0x000104060a087981 */ /* 0x000ea8000c1e1900 */
[----:B------:R-:W2:Y:S04]  /*1510*/  LDG.E R7, desc[UR6][R12.64+0x4] ;  /* 0x000004060c077981 */ /* 0x000ea8000c1e1900 */
[----:B------:R-:W3:Y:S04]  /*1520*/  LDG.E R9, desc[UR6][R10.64+0x108] ;  /* 0x000108060a097981 */ /* 0x000ee8000c1e1900 */
[----:B------:R-:W3:Y:S01]  /*1530*/  LDG.E R6, desc[UR6][R12.64+0x8] ;  /* 0x000008060c067981 */ /* 0x000ee2000c1e1900 */
[----:B-----5:R-:W-:-:S03]  /*1540*/  FFMA R24, R23, R20, R24 ;  /* 0x0000001417187223 */ /* 0x020fc60000000018 */
[----:B------:R-:W5:Y:S04]  /*1550*/  LDG.E R23, desc[UR6][R10.64+0x100] ;  /* 0x000100060a177981 */ /* 0x000f68000c1e1900 */
[----:B------:R-:W5:Y:S01]  /*1560*/  LDG.E R20, desc[UR6][R12.64] ;  /* 0x000000060c147981 */ /* 0x000f62000c1e1900 */
[----:B----4-:R-:W-:-:S03]  /*1570*/  FFMA R22, R21, R22, R24 ;  /* 0x0000001615167223 */ /* 0x010fc60000000018 */
[----:B------:R-:W4:Y:S01]  /*1580*/  LDG.E R21, desc[UR6][R10.64+0x110] ;  /* 0x000110060a157981 */ /* 0x000f22000c1e1900 */
[----:B------:R-:W-:-:S03]  /*1590*/  FFMA R22, R25, R28, R22 ;  /* 0x0000001c19167223 */ /* 0x000fc60000000016 */
[----:B------:R-:W4:Y:S01]  /*15a0*/  LDG.E R25, desc[UR6][R10.64+0x10c] ;  /* 0x00010c060a197981 */ /* 0x000f22000c1e1900 */
[----:B------:R-:W-:-:S03]  /*15b0*/  FFMA R27, R29, R27, R22 ;  /* 0x0000001b1d1b7223 */ /* 0x000fc60000000016 */
[----:B------:R-:W4:Y:S04]  /*15c0*/  LDG.E R22, desc[UR6][R12.64+0xc] ;  /* 0x00000c060c167981 */ /* 0x000f28000c1e1900 */
[----:B------:R-:W4:Y:S01]  /*15d0*/  LDG.E R28, desc[UR6][R12.64+0x24] ;  /* 0x000024060c1c7981 */ /* 0x000f22000c1e1900 */
[----:B-----5:R-:W-:-:S03]  /*15e0*/  FFMA R24, R20, R23, R27 ;  /* 0x0000001714187223 */ /* 0x020fc6000000001b */
        /* <DEDUP_REMOVED lines=17> */
[----:B------:R-:W3:Y:S01]  /*1700*/  LDG.E R23, desc[UR6][R10.64+0x128] ;  /* 0x000128060a177981 */ /* 0x000ee2000c1e1900 */
[----:B------:R-:W-:-:S03]  /*1710*/  IADD3 R26, P1, PT, R26, 0x30, RZ ;  /* 0x000000301a1a7810 */ /* 0x000fc60007f3e0ff */
[----:B------:R-:W3:Y:S01]  /*1720*/  LDG.E R24, desc[UR6][R10.64+0x138] ;  /* 0x000138060a187981 */ /* 0x000ee2000c1e1900 */
[----:B----4-:R-:W-:-:S03]  /*1730*/  FFMA R25, R9, R22, R8 ;  /* 0x0000001609197223 */ /* 0x010fc60000000008 */
[----:B------:R-:W4:Y:S04]  /*1740*/  LDG.E R9, desc[UR6][R10.64+0x12c] ;  /* 0x00012c060a097981 */ /* 0x000f28000c1e1900 */
[----:B------:R-:W4:Y:S04]  /*1750*/  LDG.E R8, desc[UR6][R12.64+0x2c] ;  /* 0x00002c060c087981 */ /* 0x000f28000c1e1900 */
[----:B------:R-:W4:Y:S01]  /*1760*/  LDG.E R22, desc[UR6][R10.64+0x130] ;  /* 0x000130060a167981 */ /* 0x000f22000c1e1900 */
[----:B-----5:R-:W-:Y:S01]  /*1770*/  FFMA R21, R6, R21, R25 ;  /* 0x0000001506157223 */ /* 0x020fe20000000019 */
[----:B------:R-:W-:-:S02]  /*1780*/  IADD3 R25, PT, PT, R19, 0x70, RZ ;  /* 0x0000007013197810 */ /* 0x000fc40007ffe0ff */
[----:B------:R-:W5:Y:S01]  /*1790*/  LDG.E R19, desc[UR6][R12.64+0x34] ;  /* 0x000034060c137981 */ /* 0x000f62000c1e1900 */
[----:B--2---:R-:W-:-:S03]  /*17a0*/  FFMA R27, R28, R7, R21 ;  /* 0x000000071c1b7223 */ /* 0x004fc60000000015 */
[----:B------:R-:W2:Y:S01]  /*17b0*/  LDG.E R21, desc[UR6][R12.64+0x30] ;  /* 0x000030060c157981 */ /* 0x000ea2000c1e1900 */
[----:B------:R-:W-:Y:S01]  /*17c0*/  IADD3.X R7, PT, PT, RZ, RZ, RZ, P1, !PT ;  /* 0x000000ffff077210 */ /* 0x000fe20000ffe4ff */
[----:B------:R-:W-:-:S04]  /*17d0*/  IMAD.WIDE.U32 R4, R25, 0x4, R4 ;  /* 0x0000000419047825 */ /* 0x000fc800078e0004 */
[----:B---3--:R-:W-:Y:S01]  /*17e0*/  FFMA R23, R20, R23, R27 ;  /* 0x0000001714177223 */ /* 0x008fe2000000001b */
[C---:B------:R-:W-:Y:S01]  /*17f0*/  LEA R6, P1, R26.reuse, UR8, 0x2 ;  /* 0x000000081a067c11 */ /* 0x040fe2000f8210ff */
[----:B------:R-:W5:Y:S04]  /*1800*/  LDG.E R20, desc[UR6][R10.64+0x134] ;  /* 0x000134060a147981 */ /* 0x000f68000c1e1900 */
[----:B------:R-:W3:Y:S01]  /*1810*/  LDG.E R25, desc[UR6][R12.64+0x38] ;  /* 0x000038060c197981 */ /* 0x000ee2000c1e1900 */
[----:B------:R-:W-:-:S03]  /*1820*/  LEA.HI.X R7, R26, UR9, R7, 0x2, P1 ;  /* 0x000000091a077c11 */ /* 0x000fc600088f1407 */
[----:B------:R-:W3:Y:S04]  /*1830*/  LDG.E R26, desc[UR6][R10.64+0x13c] ;  /* 0x00013c060a1a7981 */ /* 0x000ee8000c1e1900 */
[----:B------:R-:W3:Y:S01]  /*1840*/  LDG.E R27, desc[UR6][R12.64+0x3c] ;  /* 0x00003c060c1b7981 */ /* 0x000ee2000c1e1900 */
[----:B----4-:R-:W-:-:S03]  /*1850*/  FFMA R23, R8, R9, R23 ;  /* 0x0000000908177223 */ /* 0x010fc60000000017 */
[----:B------:R-:W4:Y:S04]  /*1860*/  LDG.E R29, desc[UR6][R6.64+0x100] ;  /* 0x00010006061d7981 */ /* 0x000f28000c1e1900 */
[----:B------:R-:W4:Y:S04]  /*1870*/  LDG.E R28, desc[UR6][R4.64] ;  /* 0x00000006041c7981 */ /* 0x000f28000c1e1900 */
[----:B------:R-:W4:Y:S04]  /*1880*/  LDG.E R9, desc[UR6][R6.64+0x104] ;  /* 0x0001040606097981 */ /* 0x000f28000c1e1900 */
[----:B------:R-:W4:Y:S04]  /*1890*/  LDG.E R8, desc[UR6][R4.64+0x4] ;  /* 0x0000040604087981 */ /* 0x000f28000c1e1900 */
[----:B------:R-:W4:Y:S04]  /*18a0*/  LDG.E R10, desc[UR6][R6.64+0x10c] ;  /* 0x00010c06060a7981 */ /* 0x000f28000c1e1900 */
        /* <DEDUP_REMOVED lines=11> */
[----:B------:R-:W-:-:S03]  /*1960*/  FFMA R27, R27, R26, R20 ;  /* 0x0000001a1b1b7223 */ /* 0x000fc60000000014 */
[----:B------:R-:W5:Y:S01]  /*1970*/  LDG.E R20, desc[UR6][R6.64+0x114] ;  /* 0x0001140606147981 */ /* 0x000f62000c1e1900 */
[----:B----4-:R-:W-:-:S03]  /*1980*/  FFMA R29, R28, R29, R27 ;  /* 0x0000001d1c1d7223 */ /* 0x010fc6000000001b */
[----:B------:R-:W4:Y:S04]  /*1990*/  LDG.E R27, desc[UR6][R6.64+0x13c] ;  /* 0x00013c06061b7981 */ /* 0x000f28000c1e1900 */
[----:B------:R-:W4:Y:S01]  /*19a0*/  LDG.E R28, desc[UR6][R4.64+0x3c] ;  /* 0x00003c06041c7981 */ /* 0x000f22000c1e1900 */
[----:B------:R-:W-:-:S03]  /*19b0*/  FFMA R26, R8, R9, R29 ;  /* 0x00000009081a7223 */ /* 0x000fc6000000001d */
[----:B------:R-:W4:Y:S04]  /*19c0*/  LDG.E R9, desc[UR6][R6.64+0x11c] ;  /* 0x00011c0606097981 */ /* 0x000f28000c1e1900 */
[----:B------:R-:W4:Y:S01]  /*19d0*/  LDG.E R8, desc[UR6][R4.64+0x1c] ;  /* 0x00001c0604087981 */ /* 0x000f22000c1e1900 */
[----:B--2---:R-:W-:-:S03]  /*19e0*/  FFMA R26, R21, R22, R26 ;  /* 0x00000016151a7223 */ /* 0x004fc6000000001a */
[----:B------:R-:W2:Y:S01]  /*19f0*/  LDG.E R21, desc[UR6][R6.64+0x120] ;  /* 0x0001200606157981 */ /* 0x000ea2000c1e1900 */
[----:B------:R-:W-:-:S03]  /*1a00*/  FFMA R25, R11, R10, R26 ;  /* 0x0000000a0b197223 */ /* 0x000fc6000000001a */
[----:B------:R-:W2:Y:S01]  /*1a10*/  LDG.E R22, desc[UR6][R4.64+0x20] ;  /* 0x0000200604167981 */ /* 0x000ea2000c1e1900 */
[----:B------:R-:W-:-:S03]  /*1a20*/  FFMA R26, R12, R13, R25 ;  /* 0x0000000d0c1a7223 */ /* 0x000fc60000000019 */
[----:B------:R-:W2:Y:S04]  /*1a30*/  LDG.E R11, desc[UR6][R6.64+0x124] ;  /* 0x00012406060b7981 */ /* 0x000ea8000c1e1900 */
[----:B------:R-:W2:Y:S01]  /*1a40*/  LDG.E R10, desc[UR6][R4.64+0x24] ;  /* 0x00002406040a7981 */ /* 0x000ea2000c1e1900 */
[----:B-----5:R-:W-:-:S03]  /*1a50*/  FFMA R26, R19, R20, R26 ;  /* 0x00000014131a7223 */ /* 0x020fc6000000001a */
[----:B------:R-:W5:Y:S04]  /*1a60*/  LDG.E R13, desc[UR6][R6.64+0x128] ;  /* 0x00012806060d7981 */ /* 0x000f68000c1e1900 */
[----:B------:R-:W5:Y:S01]  /*1a70*/  LDG.E R12, desc[UR6][R4.64+0x28] ;  /* 0x00002806040c7981 */ /* 0x000f62000c1e1900 */
[----:B---3--:R-:W-:-:S03]  /*1a80*/  FFMA R25, R23, R24, R26 ;  /* 0x0000001817197223 */ /* 0x008fc6000000001a */
[----:B------:R-:W3:Y:S04]  /*1a90*/  LDG.E R20, desc[UR6][R6.64+0x12c] ;  /* 0x00012c0606147981 */ /* 0x000ee8000c1e1900 */
[----:B------:R-:W3:Y:S04]  /*1aa0*/  LDG.E R19, desc[UR6][R4.64+0x2c] ;  /* 0x00002c0604137981 */ /* 0x000ee8000c1e1900 */
[----:B------:R-:W3:Y:S04]  /*1ab0*/  LDG.E R24, desc[UR6][R6.64+0x130] ;  /* 0x0001300606187981 */ /* 0x000ee8000c1e1900 */
[----:B------:R-:W3:Y:S01]  /*1ac0*/  LDG.E R23, desc[UR6][R4.64+0x30] ;  /* 0x0000300604177981 */ /* 0x000ee2000c1e1900 */
[----:B----4-:R-:W-:-:S03]  /*1ad0*/  FFMA R29, R8, R9, R25 ;  /* 0x00000009081d7223 */ /* 0x010fc60000000019 */
[----:B------:R-:W4:Y:S04]  /*1ae0*/  LDG.E R26, desc[UR6][R6.64+0x134] ;  /* 0x00013406061a7981 */ /* 0x000f28000c1e1900 */
[----:B------:R-:W4:Y:S04]  /*1af0*/  LDG.E R25, desc[UR6][R4.64+0x34] ;  /* 0x0000340604197981 */ /* 0x000f28000c1e1900 */
[----:B------:R-:W4:Y:S04]  /*1b00*/  LDG.E R9, desc[UR6][R6.64+0x138] ;  /* 0x0001380606097981 */ /* 0x000f28000c1e1900 */
[----:B------:R-:W4:Y:S01]  /*1b10*/  LDG.E R8, desc[UR6][R4.64+0x38] ;  /* 0x0000380604087981 */ /* 0x000f22000c1e1900 */
[----:B------:R-:W-:-:S02]  /*1b20*/  UPLOP3.LUT UP1, UPT, UPT, UPT, UP0, 0x80, 0x8 ;  /* 0x000000000008789c */ /* 0x000fc40003f2f000 */
[----:B------:R-:W-:Y:S01]  /*1b30*/  UPLOP3.LUT UP0, UPT, UPT, UPT, UPT, 0x40, 0x4 ;  /* 0x000000000004789c */ /* 0x000fe20003f0e870 */
[----:B--2---:R-:W-:-:S04]  /*1b40*/  FFMA R21, R22, R21, R29 ;  /* 0x0000001516157223 */ /* 0x004fc8000000001d */
[----:B------:R-:W-:-:S04]  /*1b50*/  FFMA R11, R10, R11, R21 ;  /* 0x0000000b0a0b7223 */ /* 0x000fc80000000015 */
[----:B-----5:R-:W-:-:S04]  /*1b60*/  FFMA R12, R12, R13, R11 ;  /* 0x0000000d0c0c7223 */ /* 0x020fc8000000000b */
[----:B---3--:R-:W-:-:S04]  /*1b70*/  FFMA R12, R19, R20, R12 ;  /* 0x00000014130c7223 */ /* 0x008fc8000000000c */
[----:B------:R-:W-:-:S04]  /*1b80*/  FFMA R12, R23, R24, R12 ;  /* 0x00000018170c7223 */ /* 0x000fc8000000000c */
[----:B----4-:R-:W-:Y:S01]  /*1b90*/  FFMA R25, R25, R26, R12 ;  /* 0x0000001a19197223 */ /* 0x010fe2000000000c */
[----:B------:R-:W-:-:S03]  /*1ba0*/  MOV R13, 0x1 ;  /* 0x00000001000d7802 */ /* 0x000fc60000000f00 */
[----:B------:R-:W-:-:S04]  /*1bb0*/  FFMA R9, R8, R9, R25 ;  /* 0x0000000908097223 */ /* 0x000fc80000000019 */
[----:B------:R-:W-:Y:S01]  /*1bc0*/  FFMA R27, R28, R27, R9 ;  /* 0x0000001b1c1b7223 */ /* 0x000fe20000000009 */
[----:B------:R-:W-:Y:S06]  /*1bd0*/  BRA.U UP1, `(.L_x_2) ;  /* 0xffffffe5016c7547 */ /* 0x000fec000b83ffff */
[----:B------:R-:W0:Y:S01]  /*1be0*/  LDC.64 R4, c[0x0][0x390] ;  /* 0x0000e400ff047b82 */ /* 0x000e220000000a00 */
[----:B------:R-:W-:-:S05]  /*1bf0*/  LEA R7, R0, R15, 0x6 ;  /* 0x0000000f00077211 */ /* 0x000fca00078e30ff */
[----:B0-----:R-:W-:-:S05]  /*1c00*/  IMAD.WIDE.U32 R4, R7, 0x4, R4 ;  /* 0x0000000407047825 */ /* 0x001fca00078e0004 */
[----:B------:R0:W-:Y:S02]  /*1c10*/  STG.E desc[UR6][R4.64], R27 ;  /* 0x0000001b04007986 */ /* 0x0001e4000c101906 */
.L_x_1:
[----:B------:R-:W-:Y:S05]  /*1c20*/  BSYNC.RECONVERGENT B0 ;  /* 0x0000000000007941 */ /* 0x000fea0003800200 */
.L_x_0:
[----:B------:R-:W-:-:S04]  /*1c30*/  IADD3 R0, PT, PT, R0, 0x1, RZ ;  /* 0x0000000100007810 */ /* 0x000fc80007ffe0ff */
[----:B------:R-:W-:-:S13]  /*1c40*/  ISETP.NE.AND P1, PT, R0, 0x3, PT ;  /* 0x000000030000780c */ /* 0x000fda0003f25270 */
[----:B------:R-:W-:Y:S05]  /*1c50*/  @P1 BRA `(.L_x_3) ;  /* 0xffffffe400301947 */ /* 0x000fea000383ffff */
[----:B------:R-:W-:Y:S05]  /*1c60*/  @P0 BRA `(.L_x_4) ;  /* 0xffffffe400140947 */ /* 0x000fea000383ffff */
[----:B------:R-:W-:-:S04]  /*1c70*/  IADD3 R17, PT, PT, R17, 0x1, RZ ;  /* 0x0000000111117810 */ /* 0x000fc80007ffe0ff */
[----:B------:R-:W-:-:S13]  /*1c80*/  ISETP.NE.AND P0, PT, R17, 0x20, PT ;  /* 0x000000201100780c */ /* 0x000fda0003f05270 */
[----:B------:R-:W-:Y:S05]  /*1c90*/  @P0 BRA `(.L_x_5) ;  /* 0xffffffe400040947 */ /* 0x000fea000383ffff */
[----:B------:R-:W-:Y:S05]  /*1ca0*/  EXIT ;  /* 0x000000000000794d */ /* 0x000fea0003800000 */
.L_x_6:
[----:B------:R-:W-:-:S00]  /*1cb0*/  BRA `(.L_x_6) ;  /* 0xfffffffc00fc7947 */ /* 0x000fc0000383ffff */
[----:B------:R-:W-:-:S00]  /*1cc0*/  NOP ;  /* 0x0000000000007918 */ /* 0x000fc00000000000 */
        /* <DEDUP_REMOVED lines=11> */
.L_x_7:


//--------------------- .nv.shared.reserved.0     --------------------------
	.section	.nv.shared.reserved.0,"aw",@nobits
	.weak		__nv_reservedSMEM_offset_0_alias
	.size		__nv_reservedSMEM_offset_0_alias, 0, 64
	.other		__nv_reservedSMEM_offset_0_alias,@"STO_CUDA_RESERVED_SHARED STV_DEFAULT"
__nv_reservedSMEM_offset_0_alias:
	.zero		0
	.zero		64


//--------------------- .nv.constant0._Z6conv2dPfS_S_ --------------------------
	.section	.nv.constant0._Z6conv2dPfS_S_,"a",@progbits
	.sectionflags	@""
	.align	4
.nv.constant0._Z6conv2dPfS_S_:
	.zero		920


//--------------------- SYMBOLS --------------------------

	.type		.nv.reservedSmem.offset0,@object
	.size		.nv.reservedSmem.offset0,0x4
